//
// Generated by NVIDIA NVVM Compiler
//
// Compiler Build ID: CL-36424714
// Cuda compilation tools, release 13.0, V13.0.88
// Based on NVVM 20.0.0
//

.version 9.0
.target sm_100
.address_size 64

	// .globl	_Z9matAddOnePf

.visible .entry _Z9matAddOnePf(
	.param .u64 .ptr .align 1 _Z9matAddOnePf_param_0
)
{
	.reg .pred 	%p<4>;
	.reg .b32 	%r<11>;
	.reg .b32 	%f<3>;
	.reg .b64 	%rd<5>;

	ld.param.u64 	%rd1, [_Z9matAddOnePf_param_0];
	mov.u32 	%r3, %ctaid.y;
	mov.u32 	%r4, %ntid.y;
	mov.u32 	%r5, %tid.y;
	mad.lo.s32 	%r1, %r3, %r4, %r5;
	mov.u32 	%r6, %ctaid.x;
	mov.u32 	%r7, %ntid.x;
	mov.u32 	%r8, %tid.x;
	mad.lo.s32 	%r2, %r6, %r7, %r8;
	setp.gt.u32 	%p1, %r1, 1023;
	setp.gt.s32 	%p2, %r2, 1023;
	or.pred  	%p3, %p1, %p2;
	@%p3 bra 	$L__BB0_2;
	cvta.to.global.u64 	%rd2, %rd1;
	shl.b32 	%r9, %r1, 10;
	add.s32 	%r10, %r9, %r2;
	mul.wide.s32 	%rd3, %r10, 4;
	add.s64 	%rd4, %rd2, %rd3;
	ld.global.f32 	%f1, [%rd4];
	add.f32 	%f2, %f1, 0f3F800000;
	st.global.f32 	[%rd4], %f2;
$L__BB0_2:
	ret;

}


// ===== COMPILED SASS (sm_100) =====

	.target	sm_100

	.elftype	@"ET_EXEC"


//--------------------- .note.nv.tkinfo           --------------------------
	.section	.note.nv.tkinfo,"",@"SHT_NOTE"
	.sectionflags	@"SHF_NOTE_NV_TKINFO"
	.tkinfo
        /*0018*/ 	.word	0x00000002
        /*0030*/ 	.string	""
        /*0030*/ 	.string	"ptxas"
        /*0030*/ 	.string	"Cuda compilation tools, release 13.0, V13.0.88"
        /*0030*/ 	.string	"Build cuda_13.0.r13.0/compiler.36424714_0"
        /*0030*/ 	.string	"-arch sm_100 -m 64 "



//--------------------- .note.nv.cuinfo           --------------------------
	.section	.note.nv.cuinfo,"",@"SHT_NOTE"
	.sectionflags	@"SHF_NOTE_NV_CUINFO"
        /*0018*/ 	.short	0x0002
        /*001a*/ 	.short	0x0064
        /*001c*/ 	.short	0x0082
	.zero		2


//--------------------- .nv.info                  --------------------------
	.section	.nv.info,"",@"SHT_CUDA_INFO"
	.align	4


	//----- nvinfo : EIATTR_REGCOUNT
	.align		4
        /*0000*/ 	.byte	0x04, 0x2f
        /*0002*/ 	.short	(.L_1 - .L_0)
	.align		4
.L_0:
        /*0004*/ 	.word	index@(_Z9matAddOnePf)
        /*0008*/ 	.word	0x00000008


	//----- nvinfo : EIATTR_FRAME_SIZE
	.align		4
.L_1:
        /*000c*/ 	.byte	0x04, 0x11
        /*000e*/ 	.short	(.L_3 - .L_2)
	.align		4
.L_2:
        /*0010*/ 	.word	index@(_Z9matAddOnePf)
        /*0014*/ 	.word	0x00000000


	//----- nvinfo : EIATTR_MIN_STACK_SIZE
	.align		4
.L_3:
        /*0018*/ 	.byte	0x04, 0x12
        /*001a*/ 	.short	(.L_5 - .L_4)
	.align		4
.L_4:
        /*001c*/ 	.word	index@(_Z9matAddOnePf)
        /*0020*/ 	.word	0x00000000
.L_5:


//--------------------- .nv.compat                --------------------------
	.section	.nv.compat,"",@"SHT_CUDA_COMPAT_INFO"
	.align	4
        /*0000*/ 	.byte	0x02, 0x09, 0x00, 0x00, 0x02, 0x02, 0x01, 0x00, 0x02, 0x05, 0x05, 0x00, 0x03, 0x07, 0x01, 0x01
        /*0010*/ 	.byte	0x02, 0x03, 0x00, 0x00, 0x02, 0x06, 0x01, 0x00, 0x04, 0x0b, 0x08, 0x00, 0x09, 0x00, 0x00, 0x00
        /*0020*/ 	.byte	0x00, 0x00, 0x00, 0x00


//--------------------- .nv.info._Z9matAddOnePf   --------------------------
	.section	.nv.info._Z9matAddOnePf,"",@"SHT_CUDA_INFO"
	.sectionflags	@""
	.align	4


	//----- nvinfo : EIATTR_CUDA_API_VERSION
	.align		4
        /*0000*/ 	.byte	0x04, 0x37
        /*0002*/ 	.short	(.L_7 - .L_6)
.L_6:
        /*0004*/ 	.word	0x00000082


	//----- nvinfo : EIATTR_KPARAM_INFO
	.align		4
.L_7:
        /*0008*/ 	.byte	0x04, 0x17
        /*000a*/ 	.short	(.L_9 - .L_8)
.L_8:
        /*000c*/ 	.word	0x00000000
        /*0010*/ 	.short	0x0000
        /*0012*/ 	.short	0x0000
        /*0014*/ 	.byte	0x00, 0xf5, 0x21, 0x00


	//----- nvinfo : EIATTR_SPARSE_MMA_MASK
	.align		4
.L_9:
        /*0018*/ 	.byte	0x03, 0x50
        /*001a*/ 	.short	0x0000


	//----- nvinfo : EIATTR_MAXREG_COUNT
	.align		4
        /*001c*/ 	.byte	0x03, 0x1b
        /*001e*/ 	.short	0x00ff


	//----- nvinfo : EIATTR_MERCURY_ISA_VERSION
	.align		4
        /*0020*/ 	.byte	0x03, 0x5f
        /*0022*/ 	.short	0x0101


	//----- nvinfo : EIATTR_VRC_CTA_INIT_COUNT
	.align		4
        /*0024*/ 	.byte	0x02, 0x4a
	.zero		1
	.zero		1


	//----- nvinfo : EIATTR_EXIT_INSTR_OFFSETS
	.align		4
        /*0028*/ 	.byte	0x04, 0x1c
        /*002a*/ 	.short	(.L_11 - .L_10)


	//   ....[0]....
.L_10:
        /*002c*/ 	.word	0x000000b0


	//   ....[1]....
        /*0030*/ 	.word	0x00000130


	//----- nvinfo : EIATTR_CBANK_PARAM_SIZE
	.align		4
.L_11:
        /*0034*/ 	.byte	0x03, 0x19
        /*0036*/ 	.short	0x0008


	//----- nvinfo : EIATTR_PARAM_CBANK
	.align		4
        /*0038*/ 	.byte	0x04, 0x0a
        /*003a*/ 	.short	(.L_13 - .L_12)
	.align		4
.L_12:
        /*003c*/ 	.word	index@(.nv.constant0._Z9matAddOnePf)
        /*0040*/ 	.short	0x0380
        /*0042*/ 	.short	0x0008


	//----- nvinfo : EIATTR_SW_WAR
	.align		4
.L_13:
        /*0044*/ 	.byte	0x04, 0x36
        /*0046*/ 	.short	(.L_15 - .L_14)
.L_14:
        /*0048*/ 	.word	0x00000008
.L_15:


//--------------------- .nv.callgraph             --------------------------
	.section	.nv.callgraph,"",@"SHT_CUDA_CALLGRAPH"
	.align	4
	.sectionentsize	8
	.align		4
        /*0000*/ 	.word	0x00000000
	.align		4
        /*0004*/ 	.word	0xffffffff
	.align		4
        /*0008*/ 	.word	0x00000000
	.align		4
        /*000c*/ 	.word	0xfffffffe
	.align		4
        /*0010*/ 	.word	0x00000000
	.align		4
        /*0014*/ 	.word	0xfffffffd
	.align		4
        /*0018*/ 	.word	0x00000000
	.align		4
        /*001c*/ 	.word	0xfffffffc


//--------------------- .text._Z9matAddOnePf      --------------------------
	.section	.text._Z9matAddOnePf,"ax",@progbits
	.align	128
        .global         _Z9matAddOnePf
        .type           _Z9matAddOnePf,@function
        .size           _Z9matAddOnePf,(.L_x_1 - _Z9matAddOnePf)
        .other          _Z9matAddOnePf,@"STO_CUDA_ENTRY STV_DEFAULT"
_Z9matAddOnePf:
.text._Z9matAddOnePf:
[----:B------:R-:W-:Y:S01]  /*0000*/  LDC R1, c[0x0][0x37c] ;  /* 0x0000df00ff017b82 */ /* 0x000fe20000000800 */
[----:B------:R-:W0:Y:S07]  /*0010*/  S2R R2, SR_TID.X ;  /* 0x0000000000027919 */ /* 0x000e2e0000002100 */
[----:B------:R-:W1:Y:S01]  /*0020*/  LDC R0, c[0x0][0x364] ;  /* 0x0000d900ff007b82 */ /* 0x000e620000000800 */
[----:B------:R-:W1:Y:S07]  /*0030*/  S2R R3, SR_TID.Y ;  /* 0x0000000000037919 */ /* 0x000e6e0000002200 */
[----:B------:R-:W0:Y:S08]  /*0040*/  S2UR UR5, SR_CTAID.X ;  /* 0x00000000000579c3 */ /* 0x000e300000002500 */
[----:B------:R-:W0:Y:S08]  /*0050*/  LDC R5, c[0x0][0x360] ;  /* 0x0000d800ff057b82 */ /* 0x000e300000000800 */
[----:B------:R-:W1:Y:S01]  /*0060*/  S2UR UR4, SR_CTAID.Y ;  /* 0x00000000000479c3 */ /* 0x000e620000002600 */
[----:B0-----:R-:W-:-:S05]  /*0070*/  IMAD R5, R5, UR5, R2 ;  /* 0x0000000505057c24 */ /* 0x001fca000f8e0202 */
[----:B------:R-:W-:Y:S01]  /*0080*/  ISETP.GT.AND P0, PT, R5, 0x3ff, PT ;  /* 0x000003ff0500780c */ /* 0x000fe20003f04270 */
[----:B-1----:R-:W-:-:S05]  /*0090*/  IMAD R0, R0, UR4, R3 ;  /* 0x0000000400007c24 */ /* 0x002fca000f8e0203 */
[----:B------:R-:W-:-:S13]  /*00a0*/  ISETP.GT.U32.OR P0, PT, R0, 0x3ff, P0 ;  /* 0x000003ff0000780c */ /* 0x000fda0000704470 */
[----:B------:R-:W-:Y:S05]  /*00b0*/  @P0 EXIT ;  /* 0x000000000000094d */ /* 0x000fea0003800000 */
[----:B------:R-:W0:Y:S01]  /*00c0*/  LDC.64 R2, c[0x0][0x380] ;  /* 0x0000e000ff027b82 */ /* 0x000e220000000a00 */
[----:B------:R-:W1:Y:S01]  /*00d0*/  LDCU.64 UR4, c[0x0][0x358] ;  /* 0x00006b00ff0477ac */ /* 0x000e620008000a00 */
[----:B------:R-:W-:-:S05]  /*00e0*/  LEA R5, R0, R5, 0xa ;  /* 0x0000000500057211 */ /* 0x000fca00078e50ff */
[----:B0-----:R-:W-:-:S05]  /*00f0*/  IMAD.WIDE R2, R5, 0x4, R2 ;  /* 0x0000000405027825 */ /* 0x001fca00078e0202 */
[----:B-1----:R-:W2:Y:S02]  /*0100*/  LDG.E R0, desc[UR4][R2.64] ;  /* 0x0000000402007981 */ /* 0x002ea4000c1e1900 */
[----:B--2---:R-:W-:-:S05]  /*0110*/  FADD R5, R0, 1 ;  /* 0x3f80000000057421 */ /* 0x004fca0000000000 */
[----:B------:R-:W-:Y:S01]  /*0120*/  STG.E desc[UR4][R2.64], R5 ;  /* 0x0000000502007986 */ /* 0x000fe2000c101904 */
[----:B------:R-:W-:Y:S05]  /*0130*/  EXIT ;  /* 0x000000000000794d */ /* 0x000fea0003800000 */
.L_x_0:
[----:B------:R-:W-:-:S00]  /*0140*/  BRA `(.L_x_0) ;  /* 0xfffffffc00fc7947 */ /* 0x000fc0000383ffff */
[----:B------:R-:W-:-:S00]  /*0150*/  NOP ;  /* 0x0000000000007918 */ /* 0x000fc00000000000 */
        /* <DEDUP_REMOVED lines=10> */
.L_x_1:


//--------------------- .nv.shared.reserved.0     --------------------------
	.section	.nv.shared.reserved.0,"aw",@nobits
	.weak		__nv_reservedSMEM_offset_0_alias
	.size		__nv_reservedSMEM_offset_0_alias, 0, 64
	.other		__nv_reservedSMEM_offset_0_alias,@"STO_CUDA_RESERVED_SHARED STV_DEFAULT"
__nv_reservedSMEM_offset_0_alias:
	.zero		0
	.zero		64


//--------------------- .nv.constant0._Z9matAddOnePf --------------------------
	.section	.nv.constant0._Z9matAddOnePf,"a",@progbits
	.sectionflags	@""
	.align	4
.nv.constant0._Z9matAddOnePf:
	.zero		904


//--------------------- SYMBOLS --------------------------

	.type		.nv.reservedSmem.offset0,@object
	.size		.nv.reservedSmem.offset0,0x4
